//
// Generated by NVIDIA NVVM Compiler
//
// Compiler Build ID: CL-36424714
// Cuda compilation tools, release 13.0, V13.0.88
// Based on NVVM 20.0.0
//

.version 9.0
.target sm_100
.address_size 64

	// .globl	_Z30gather_kernel_kernel_2_16_32_4PiPfS0_
// _ZZ30gather_kernel_kernel_2_16_32_4PiPfS0_E14indices_shared has been demoted
// _ZZ30gather_kernel_kernel_4_16_32_4PiPfS0_E14indices_shared has been demoted
// _ZZ30gather_kernel_kernel_8_16_32_4PiPfS0_E14indices_shared has been demoted
// _ZZ31gather_kernel_kernel_16_16_32_4PiPfS0_E14indices_shared has been demoted

.visible .entry _Z30gather_kernel_kernel_2_16_32_4PiPfS0_(
	.param .u64 .ptr .align 1 _Z30gather_kernel_kernel_2_16_32_4PiPfS0__param_0,
	.param .u64 .ptr .align 1 _Z30gather_kernel_kernel_2_16_32_4PiPfS0__param_1,
	.param .u64 .ptr .align 1 _Z30gather_kernel_kernel_2_16_32_4PiPfS0__param_2
)
.maxntid 128
{
	.reg .b32 	%r<48>;
	.reg .b32 	%f<9>;
	.reg .b64 	%rd<26>;
	// demoted variable
	.shared .align 4 .b8 _ZZ30gather_kernel_kernel_2_16_32_4PiPfS0_E14indices_shared[4096];
	ld.param.u64 	%rd1, [_Z30gather_kernel_kernel_2_16_32_4PiPfS0__param_0];
	ld.param.u64 	%rd2, [_Z30gather_kernel_kernel_2_16_32_4PiPfS0__param_1];
	ld.param.u64 	%rd3, [_Z30gather_kernel_kernel_2_16_32_4PiPfS0__param_2];
	mov.u32 	%r1, %ctaid.x;
	shl.b32 	%r2, %r1, 14;
	mov.u32 	%r3, %tid.y;
	shl.b32 	%r4, %r3, 12;
	mov.u32 	%r5, %ctaid.y;
	shl.b32 	%r6, %r5, 5;
	mov.u32 	%r7, %tid.x;
	or.b32  	%r8, %r4, %r7;
	add.s32 	%r9, %r8, %r2;
	add.s32 	%r10, %r9, %r6;
	mad.lo.s32 	%r11, %r3, -3840, %r8;
	cvta.to.global.u64 	%rd4, %rd1;
	mul.wide.u32 	%rd5, %r10, 4;
	add.s64 	%rd6, %rd4, %rd5;
	ld.global.nc.u32 	%r12, [%rd6];
	shl.b32 	%r13, %r11, 2;
	mov.u32 	%r14, _ZZ30gather_kernel_kernel_2_16_32_4PiPfS0_E14indices_shared;
	add.s32 	%r15, %r14, %r13;
	st.shared.u32 	[%r15], %r12;
	ld.global.nc.u32 	%r16, [%rd6+2048];
	st.shared.u32 	[%r15+128], %r16;
	ld.global.nc.u32 	%r17, [%rd6+4096];
	st.shared.u32 	[%r15+256], %r17;
	ld.global.nc.u32 	%r18, [%rd6+6144];
	st.shared.u32 	[%r15+384], %r18;
	ld.global.nc.u32 	%r19, [%rd6+8192];
	st.shared.u32 	[%r15+512], %r19;
	ld.global.nc.u32 	%r20, [%rd6+10240];
	st.shared.u32 	[%r15+640], %r20;
	ld.global.nc.u32 	%r21, [%rd6+12288];
	st.shared.u32 	[%r15+768], %r21;
	ld.global.nc.u32 	%r22, [%rd6+14336];
	st.shared.u32 	[%r15+896], %r22;
	bar.sync 	0;
	add.s32 	%r23, %r6, %r7;
	cvta.to.global.u64 	%rd7, %rd3;
	cvta.to.global.u64 	%rd8, %rd2;
	ld.shared.u32 	%r24, [%r15];
	shl.b32 	%r25, %r24, 9;
	add.s32 	%r26, %r23, %r25;
	mul.wide.s32 	%rd9, %r26, 4;
	add.s64 	%rd10, %rd7, %rd9;
	ld.global.nc.f32 	%f1, [%rd10];
	add.s64 	%rd11, %rd8, %rd5;
	st.global.f32 	[%rd11], %f1;
	ld.shared.u32 	%r27, [%r15+128];
	shl.b32 	%r28, %r27, 9;
	add.s32 	%r29, %r23, %r28;
	mul.wide.s32 	%rd12, %r29, 4;
	add.s64 	%rd13, %rd7, %rd12;
	ld.global.nc.f32 	%f2, [%rd13];
	st.global.f32 	[%rd11+2048], %f2;
	ld.shared.u32 	%r30, [%r15+256];
	shl.b32 	%r31, %r30, 9;
	add.s32 	%r32, %r23, %r31;
	mul.wide.s32 	%rd14, %r32, 4;
	add.s64 	%rd15, %rd7, %rd14;
	ld.global.nc.f32 	%f3, [%rd15];
	st.global.f32 	[%rd11+4096], %f3;
	ld.shared.u32 	%r33, [%r15+384];
	shl.b32 	%r34, %r33, 9;
	add.s32 	%r35, %r23, %r34;
	mul.wide.s32 	%rd16, %r35, 4;
	add.s64 	%rd17, %rd7, %rd16;
	ld.global.nc.f32 	%f4, [%rd17];
	st.global.f32 	[%rd11+6144], %f4;
	ld.shared.u32 	%r36, [%r15+512];
	shl.b32 	%r37, %r36, 9;
	add.s32 	%r38, %r23, %r37;
	mul.wide.s32 	%rd18, %r38, 4;
	add.s64 	%rd19, %rd7, %rd18;
	ld.global.nc.f32 	%f5, [%rd19];
	st.global.f32 	[%rd11+8192], %f5;
	ld.shared.u32 	%r39, [%r15+640];
	shl.b32 	%r40, %r39, 9;
	add.s32 	%r41, %r23, %r40;
	mul.wide.s32 	%rd20, %r41, 4;
	add.s64 	%rd21, %rd7, %rd20;
	ld.global.nc.f32 	%f6, [%rd21];
	st.global.f32 	[%rd11+10240], %f6;
	ld.shared.u32 	%r42, [%r15+768];
	shl.b32 	%r43, %r42, 9;
	add.s32 	%r44, %r23, %r43;
	mul.wide.s32 	%rd22, %r44, 4;
	add.s64 	%rd23, %rd7, %rd22;
	ld.global.nc.f32 	%f7, [%rd23];
	st.global.f32 	[%rd11+12288], %f7;
	ld.shared.u32 	%r45, [%r15+896];
	shl.b32 	%r46, %r45, 9;
	add.s32 	%r47, %r23, %r46;
	mul.wide.s32 	%rd24, %r47, 4;
	add.s64 	%rd25, %rd7, %rd24;
	ld.global.nc.f32 	%f8, [%rd25];
	st.global.f32 	[%rd11+14336], %f8;
	ret;

}
	// .globl	_Z30gather_kernel_kernel_4_16_32_4PiPfS0_
.visible .entry _Z30gather_kernel_kernel_4_16_32_4PiPfS0_(
	.param .u64 .ptr .align 1 _Z30gather_kernel_kernel_4_16_32_4PiPfS0__param_0,
	.param .u64 .ptr .align 1 _Z30gather_kernel_kernel_4_16_32_4PiPfS0__param_1,
	.param .u64 .ptr .align 1 _Z30gather_kernel_kernel_4_16_32_4PiPfS0__param_2
)
.maxntid 128
{
	.reg .b32 	%r<32>;
	.reg .b32 	%f<5>;
	.reg .b64 	%rd<18>;
	// demoted variable
	.shared .align 4 .b8 _ZZ30gather_kernel_kernel_4_16_32_4PiPfS0_E14indices_shared[2048];
	ld.param.u64 	%rd1, [_Z30gather_kernel_kernel_4_16_32_4PiPfS0__param_0];
	ld.param.u64 	%rd2, [_Z30gather_kernel_kernel_4_16_32_4PiPfS0__param_1];
	ld.param.u64 	%rd3, [_Z30gather_kernel_kernel_4_16_32_4PiPfS0__param_2];
	mov.u32 	%r1, %ctaid.x;
	shl.b32 	%r2, %r1, 13;
	mov.u32 	%r3, %tid.y;
	shl.b32 	%r4, %r3, 11;
	mov.u32 	%r5, %ctaid.y;
	shl.b32 	%r6, %r5, 5;
	mov.u32 	%r7, %tid.x;
	or.b32  	%r8, %r4, %r7;
	add.s32 	%r9, %r8, %r2;
	add.s32 	%r10, %r9, %r6;
	mad.lo.s32 	%r11, %r3, -1920, %r8;
	cvta.to.global.u64 	%rd4, %rd1;
	mul.wide.u32 	%rd5, %r10, 4;
	add.s64 	%rd6, %rd4, %rd5;
	ld.global.nc.u32 	%r12, [%rd6];
	shl.b32 	%r13, %r11, 2;
	mov.u32 	%r14, _ZZ30gather_kernel_kernel_4_16_32_4PiPfS0_E14indices_shared;
	add.s32 	%r15, %r14, %r13;
	st.shared.u32 	[%r15], %r12;
	ld.global.nc.u32 	%r16, [%rd6+2048];
	st.shared.u32 	[%r15+128], %r16;
	ld.global.nc.u32 	%r17, [%rd6+4096];
	st.shared.u32 	[%r15+256], %r17;
	ld.global.nc.u32 	%r18, [%rd6+6144];
	st.shared.u32 	[%r15+384], %r18;
	bar.sync 	0;
	add.s32 	%r19, %r6, %r7;
	cvta.to.global.u64 	%rd7, %rd3;
	cvta.to.global.u64 	%rd8, %rd2;
	ld.shared.u32 	%r20, [%r15];
	shl.b32 	%r21, %r20, 9;
	add.s32 	%r22, %r19, %r21;
	mul.wide.s32 	%rd9, %r22, 4;
	add.s64 	%rd10, %rd7, %rd9;
	ld.global.nc.f32 	%f1, [%rd10];
	add.s64 	%rd11, %rd8, %rd5;
	st.global.f32 	[%rd11], %f1;
	ld.shared.u32 	%r23, [%r15+128];
	shl.b32 	%r24, %r23, 9;
	add.s32 	%r25, %r19, %r24;
	mul.wide.s32 	%rd12, %r25, 4;
	add.s64 	%rd13, %rd7, %rd12;
	ld.global.nc.f32 	%f2, [%rd13];
	st.global.f32 	[%rd11+2048], %f2;
	ld.shared.u32 	%r26, [%r15+256];
	shl.b32 	%r27, %r26, 9;
	add.s32 	%r28, %r19, %r27;
	mul.wide.s32 	%rd14, %r28, 4;
	add.s64 	%rd15, %rd7, %rd14;
	ld.global.nc.f32 	%f3, [%rd15];
	st.global.f32 	[%rd11+4096], %f3;
	ld.shared.u32 	%r29, [%r15+384];
	shl.b32 	%r30, %r29, 9;
	add.s32 	%r31, %r19, %r30;
	mul.wide.s32 	%rd16, %r31, 4;
	add.s64 	%rd17, %rd7, %rd16;
	ld.global.nc.f32 	%f4, [%rd17];
	st.global.f32 	[%rd11+6144], %f4;
	ret;

}
	// .globl	_Z30gather_kernel_kernel_8_16_32_4PiPfS0_
.visible .entry _Z30gather_kernel_kernel_8_16_32_4PiPfS0_(
	.param .u64 .ptr .align 1 _Z30gather_kernel_kernel_8_16_32_4PiPfS0__param_0,
	.param .u64 .ptr .align 1 _Z30gather_kernel_kernel_8_16_32_4PiPfS0__param_1,
	.param .u64 .ptr .align 1 _Z30gather_kernel_kernel_8_16_32_4PiPfS0__param_2
)
.maxntid 128
{
	.reg .b32 	%r<24>;
	.reg .b32 	%f<3>;
	.reg .b64 	%rd<14>;
	// demoted variable
	.shared .align 4 .b8 _ZZ30gather_kernel_kernel_8_16_32_4PiPfS0_E14indices_shared[1024];
	ld.param.u64 	%rd1, [_Z30gather_kernel_kernel_8_16_32_4PiPfS0__param_0];
	ld.param.u64 	%rd2, [_Z30gather_kernel_kernel_8_16_32_4PiPfS0__param_1];
	ld.param.u64 	%rd3, [_Z30gather_kernel_kernel_8_16_32_4PiPfS0__param_2];
	mov.u32 	%r1, %ctaid.x;
	shl.b32 	%r2, %r1, 12;
	mov.u32 	%r3, %tid.y;
	shl.b32 	%r4, %r3, 10;
	mov.u32 	%r5, %ctaid.y;
	shl.b32 	%r6, %r5, 5;
	mov.u32 	%r7, %tid.x;
	or.b32  	%r8, %r4, %r7;
	add.s32 	%r9, %r8, %r2;
	add.s32 	%r10, %r9, %r6;
	mad.lo.s32 	%r11, %r3, -960, %r8;
	cvta.to.global.u64 	%rd4, %rd1;
	mul.wide.u32 	%rd5, %r10, 4;
	add.s64 	%rd6, %rd4, %rd5;
	ld.global.nc.u32 	%r12, [%rd6];
	shl.b32 	%r13, %r11, 2;
	mov.u32 	%r14, _ZZ30gather_kernel_kernel_8_16_32_4PiPfS0_E14indices_shared;
	add.s32 	%r15, %r14, %r13;
	st.shared.u32 	[%r15], %r12;
	ld.global.nc.u32 	%r16, [%rd6+2048];
	st.shared.u32 	[%r15+128], %r16;
	bar.sync 	0;
	add.s32 	%r17, %r6, %r7;
	cvta.to.global.u64 	%rd7, %rd3;
	cvta.to.global.u64 	%rd8, %rd2;
	ld.shared.u32 	%r18, [%r15];
	shl.b32 	%r19, %r18, 9;
	add.s32 	%r20, %r17, %r19;
	mul.wide.s32 	%rd9, %r20, 4;
	add.s64 	%rd10, %rd7, %rd9;
	ld.global.nc.f32 	%f1, [%rd10];
	add.s64 	%rd11, %rd8, %rd5;
	st.global.f32 	[%rd11], %f1;
	ld.shared.u32 	%r21, [%r15+128];
	shl.b32 	%r22, %r21, 9;
	add.s32 	%r23, %r17, %r22;
	mul.wide.s32 	%rd12, %r23, 4;
	add.s64 	%rd13, %rd7, %rd12;
	ld.global.nc.f32 	%f2, [%rd13];
	st.global.f32 	[%rd11+2048], %f2;
	ret;

}
	// .globl	_Z31gather_kernel_kernel_16_16_32_4PiPfS0_
.visible .entry _Z31gather_kernel_kernel_16_16_32_4PiPfS0_(
	.param .u64 .ptr .align 1 _Z31gather_kernel_kernel_16_16_32_4PiPfS0__param_0,
	.param .u64 .ptr .align 1 _Z31gather_kernel_kernel_16_16_32_4PiPfS0__param_1,
	.param .u64 .ptr .align 1 _Z31gather_kernel_kernel_16_16_32_4PiPfS0__param_2
)
.maxntid 128
{
	.reg .b32 	%r<19>;
	.reg .b32 	%f<2>;
	.reg .b64 	%rd<12>;
	// demoted variable
	.shared .align 4 .b8 _ZZ31gather_kernel_kernel_16_16_32_4PiPfS0_E14indices_shared[512];
	ld.param.u64 	%rd1, [_Z31gather_kernel_kernel_16_16_32_4PiPfS0__param_0];
	ld.param.u64 	%rd2, [_Z31gather_kernel_kernel_16_16_32_4PiPfS0__param_1];
	ld.param.u64 	%rd3, [_Z31gather_kernel_kernel_16_16_32_4PiPfS0__param_2];
	cvta.to.global.u64 	%rd4, %rd2;
	cvta.to.global.u64 	%rd5, %rd3;
	cvta.to.global.u64 	%rd6, %rd1;
	mov.u32 	%r1, %ctaid.x;
	shl.b32 	%r2, %r1, 11;
	mov.u32 	%r3, %tid.y;
	shl.b32 	%r4, %r3, 9;
	mov.u32 	%r5, %ctaid.y;
	shl.b32 	%r6, %r5, 5;
	mov.u32 	%r7, %tid.x;
	or.b32  	%r8, %r4, %r7;
	add.s32 	%r9, %r8, %r2;
	add.s32 	%r10, %r9, %r6;
	mul.wide.u32 	%rd7, %r10, 4;
	add.s64 	%rd8, %rd6, %rd7;
	ld.global.nc.u32 	%r11, [%rd8];
	mad.lo.s32 	%r12, %r3, -480, %r8;
	shl.b32 	%r13, %r12, 2;
	mov.u32 	%r14, _ZZ31gather_kernel_kernel_16_16_32_4PiPfS0_E14indices_shared;
	add.s32 	%r15, %r14, %r13;
	st.shared.u32 	[%r15], %r11;
	shl.b32 	%r16, %r11, 9;
	add.s32 	%r17, %r6, %r7;
	add.s32 	%r18, %r17, %r16;
	mul.wide.s32 	%rd9, %r18, 4;
	add.s64 	%rd10, %rd5, %rd9;
	ld.global.nc.f32 	%f1, [%rd10];
	add.s64 	%rd11, %rd4, %rd7;
	st.global.f32 	[%rd11], %f1;
	ret;

}


// ===== COMPILED SASS (sm_100) =====

	.target	sm_100

	.elftype	@"ET_EXEC"


//--------------------- .note.nv.tkinfo           --------------------------
	.section	.note.nv.tkinfo,"",@"SHT_NOTE"
	.sectionflags	@"SHF_NOTE_NV_TKINFO"
	.tkinfo
        /*0018*/ 	.word	0x00000002
        /*0030*/ 	.string	""
        /*0030*/ 	.string	"ptxas"
        /*0030*/ 	.string	"Cuda compilation tools, release 13.0, V13.0.88"
        /*0030*/ 	.string	"Build cuda_13.0.r13.0/compiler.36424714_0"
        /*0030*/ 	.string	"-arch sm_100 -m 64 "



//--------------------- .note.nv.cuinfo           --------------------------
	.section	.note.nv.cuinfo,"",@"SHT_NOTE"
	.sectionflags	@"SHF_NOTE_NV_CUINFO"
        /*0018*/ 	.short	0x0002
        /*001a*/ 	.short	0x0064
        /*001c*/ 	.short	0x0082
	.zero		2


//--------------------- .nv.info                  --------------------------
	.section	.nv.info,"",@"SHT_CUDA_INFO"
	.align	4


	//----- nvinfo : EIATTR_REGCOUNT
	.align		4
        /*0000*/ 	.byte	0x04, 0x2f
        /*0002*/ 	.short	(.L_1 - .L_0)
	.align		4
.L_0:
        /*0004*/ 	.word	index@(_Z30gather_kernel_kernel_2_16_32_4PiPfS0_)
        /*0008*/ 	.word	0x00000019


	//----- nvinfo : EIATTR_FRAME_SIZE
	.align		4
.L_1:
        /*000c*/ 	.byte	0x04, 0x11
        /*000e*/ 	.short	(.L_3 - .L_2)
	.align		4
.L_2:
        /*0010*/ 	.word	index@(_Z30gather_kernel_kernel_2_16_32_4PiPfS0_)
        /*0014*/ 	.word	0x00000000


	//----- nvinfo : EIATTR_REGCOUNT
	.align		4
.L_3:
        /*0018*/ 	.byte	0x04, 0x2f
        /*001a*/ 	.short	(.L_5 - .L_4)
	.align		4
.L_4:
        /*001c*/ 	.word	index@(_Z30gather_kernel_kernel_4_16_32_4PiPfS0_)
        /*0020*/ 	.word	0x00000018


	//----- nvinfo : EIATTR_FRAME_SIZE
	.align		4
.L_5:
        /*0024*/ 	.byte	0x04, 0x11
        /*0026*/ 	.short	(.L_7 - .L_6)
	.align		4
.L_6:
        /*0028*/ 	.word	index@(_Z30gather_kernel_kernel_4_16_32_4PiPfS0_)
        /*002c*/ 	.word	0x00000000


	//----- nvinfo : EIATTR_REGCOUNT
	.align		4
.L_7:
        /*0030*/ 	.byte	0x04, 0x2f
        /*0032*/ 	.short	(.L_9 - .L_8)
	.align		4
.L_8:
        /*0034*/ 	.word	index@(_Z30gather_kernel_kernel_8_16_32_4PiPfS0_)
        /*0038*/ 	.word	0x00000012


	//----- nvinfo : EIATTR_FRAME_SIZE
	.align		4
.L_9:
        /*003c*/ 	.byte	0x04, 0x11
        /*003e*/ 	.short	(.L_11 - .L_10)
	.align		4
.L_10:
        /*0040*/ 	.word	index@(_Z30gather_kernel_kernel_8_16_32_4PiPfS0_)
        /*0044*/ 	.word	0x00000000


	//----- nvinfo : EIATTR_REGCOUNT
	.align		4
.L_11:
        /*0048*/ 	.byte	0x04, 0x2f
        /*004a*/ 	.short	(.L_13 - .L_12)
	.align		4
.L_12:
        /*004c*/ 	.word	index@(_Z31gather_kernel_kernel_16_16_32_4PiPfS0_)
        /*0050*/ 	.word	0x0000000e


	//----- nvinfo : EIATTR_FRAME_SIZE
	.align		4
.L_13:
        /*0054*/ 	.byte	0x04, 0x11
        /*0056*/ 	.short	(.L_15 - .L_14)
	.align		4
.L_14:
        /*0058*/ 	.word	index@(_Z31gather_kernel_kernel_16_16_32_4PiPfS0_)
        /*005c*/ 	.word	0x00000000


	//----- nvinfo : EIATTR_MIN_STACK_SIZE
	.align		4
.L_15:
        /*0060*/ 	.byte	0x04, 0x12
        /*0062*/ 	.short	(.L_17 - .L_16)
	.align		4
.L_16:
        /*0064*/ 	.word	index@(_Z31gather_kernel_kernel_16_16_32_4PiPfS0_)
        /*0068*/ 	.word	0x00000000


	//----- nvinfo : EIATTR_MIN_STACK_SIZE
	.align		4
.L_17:
        /*006c*/ 	.byte	0x04, 0x12
        /*006e*/ 	.short	(.L_19 - .L_18)
	.align		4
.L_18:
        /*0070*/ 	.word	index@(_Z30gather_kernel_kernel_8_16_32_4PiPfS0_)
        /*0074*/ 	.word	0x00000000


	//----- nvinfo : EIATTR_MIN_STACK_SIZE
	.align		4
.L_19:
        /*0078*/ 	.byte	0x04, 0x12
        /*007a*/ 	.short	(.L_21 - .L_20)
	.align		4
.L_20:
        /*007c*/ 	.word	index@(_Z30gather_kernel_kernel_4_16_32_4PiPfS0_)
        /*0080*/ 	.word	0x00000000


	//----- nvinfo : EIATTR_MIN_STACK_SIZE
	.align		4
.L_21:
        /*0084*/ 	.byte	0x04, 0x12
        /*0086*/ 	.short	(.L_23 - .L_22)
	.align		4
.L_22:
        /*0088*/ 	.word	index@(_Z30gather_kernel_kernel_2_16_32_4PiPfS0_)
        /*008c*/ 	.word	0x00000000
.L_23:


//--------------------- .nv.compat                --------------------------
	.section	.nv.compat,"",@"SHT_CUDA_COMPAT_INFO"
	.align	4
        /*0000*/ 	.byte	0x02, 0x09, 0x00, 0x00, 0x02, 0x02, 0x01, 0x00, 0x02, 0x05, 0x05, 0x00, 0x03, 0x07, 0x01, 0x01
        /*0010*/ 	.byte	0x02, 0x03, 0x00, 0x00, 0x02, 0x06, 0x01, 0x00, 0x04, 0x0b, 0x08, 0x00, 0x09, 0x00, 0x00, 0x00
        /*0020*/ 	.byte	0x00, 0x00, 0x00, 0x00


//--------------------- .nv.info._Z31gather_kernel_kernel_16_16_32_4PiPfS0_ --------------------------
	.section	.nv.info._Z31gather_kernel_kernel_16_16_32_4PiPfS0_,"",@"SHT_CUDA_INFO"
	.sectionflags	@""
	.align	4


	//----- nvinfo : EIATTR_CUDA_API_VERSION
	.align		4
        /*0000*/ 	.byte	0x04, 0x37
        /*0002*/ 	.short	(.L_25 - .L_24)
.L_24:
        /*0004*/ 	.word	0x00000082


	//----- nvinfo : EIATTR_KPARAM_INFO
	.align		4
.L_25:
        /*0008*/ 	.byte	0x04, 0x17
        /*000a*/ 	.short	(.L_27 - .L_26)
.L_26:
        /*000c*/ 	.word	0x00000000
        /*0010*/ 	.short	0x0002
        /*0012*/ 	.short	0x0010
        /*0014*/ 	.byte	0x00, 0xf5, 0x21, 0x00


	//----- nvinfo : EIATTR_KPARAM_INFO
	.align		4
.L_27:
        /*0018*/ 	.byte	0x04, 0x17
        /*001a*/ 	.short	(.L_29 - .L_28)
.L_28:
        /*001c*/ 	.word	0x00000000
        /*0020*/ 	.short	0x0001
        /*0022*/ 	.short	0x0008
        /*0024*/ 	.byte	0x00, 0xf5, 0x21, 0x00


	//----- nvinfo : EIATTR_KPARAM_INFO
	.align		4
.L_29:
        /*0028*/ 	.byte	0x04, 0x17
        /*002a*/ 	.short	(.L_31 - .L_30)
.L_30:
        /*002c*/ 	.word	0x00000000
        /*0030*/ 	.short	0x0000
        /*0032*/ 	.short	0x0000
        /*0034*/ 	.byte	0x00, 0xf5, 0x21, 0x00


	//----- nvinfo : EIATTR_SPARSE_MMA_MASK
	.align		4
.L_31:
        /*0038*/ 	.byte	0x03, 0x50
        /*003a*/ 	.short	0x0000


	//----- nvinfo : EIATTR_MAXREG_COUNT
	.align		4
        /*003c*/ 	.byte	0x03, 0x1b
        /*003e*/ 	.short	0x00ff


	//----- nvinfo : EIATTR_MERCURY_ISA_VERSION
	.align		4
        /*0040*/ 	.byte	0x03, 0x5f
        /*0042*/ 	.short	0x0101


	//----- nvinfo : EIATTR_VRC_CTA_INIT_COUNT
	.align		4
        /*0044*/ 	.byte	0x02, 0x4a
	.zero		1
	.zero		1


	//----- nvinfo : EIATTR_EXIT_INSTR_OFFSETS
	.align		4
        /*0048*/ 	.byte	0x04, 0x1c
        /*004a*/ 	.short	(.L_33 - .L_32)


	//   ....[0]....
.L_32:
        /*004c*/ 	.word	0x000001b0


	//----- nvinfo : EIATTR_MAX_THREADS
	.align		4
.L_33:
        /*0050*/ 	.byte	0x04, 0x05
        /*0052*/ 	.short	(.L_35 - .L_34)
.L_34:
        /*0054*/ 	.word	0x00000080
        /*0058*/ 	.word	0x00000001
        /*005c*/ 	.word	0x00000001


	//----- nvinfo : EIATTR_CBANK_PARAM_SIZE
	.align		4
.L_35:
        /*0060*/ 	.byte	0x03, 0x19
        /*0062*/ 	.short	0x0018


	//----- nvinfo : EIATTR_PARAM_CBANK
	.align		4
        /*0064*/ 	.byte	0x04, 0x0a
        /*0066*/ 	.short	(.L_37 - .L_36)
	.align		4
.L_36:
        /*0068*/ 	.word	index@(.nv.constant0._Z31gather_kernel_kernel_16_16_32_4PiPfS0_)
        /*006c*/ 	.short	0x0380
        /*006e*/ 	.short	0x0018


	//----- nvinfo : EIATTR_SW_WAR
	.align		4
.L_37:
        /*0070*/ 	.byte	0x04, 0x36
        /*0072*/ 	.short	(.L_39 - .L_38)
.L_38:
        /*0074*/ 	.word	0x00000008
.L_39:


//--------------------- .nv.info._Z30gather_kernel_kernel_8_16_32_4PiPfS0_ --------------------------
	.section	.nv.info._Z30gather_kernel_kernel_8_16_32_4PiPfS0_,"",@"SHT_CUDA_INFO"
	.sectionflags	@""
	.align	4


	//----- nvinfo : EIATTR_CUDA_API_VERSION
	.align		4
        /*0000*/ 	.byte	0x04, 0x37
        /*0002*/ 	.short	(.L_41 - .L_40)
.L_40:
        /*0004*/ 	.word	0x00000082


	//----- nvinfo : EIATTR_KPARAM_INFO
	.align		4
.L_41:
        /*0008*/ 	.byte	0x04, 0x17
        /*000a*/ 	.short	(.L_43 - .L_42)
.L_42:
        /*000c*/ 	.word	0x00000000
        /*0010*/ 	.short	0x0002
        /*0012*/ 	.short	0x0010
        /*0014*/ 	.byte	0x00, 0xf5, 0x21, 0x00


	//----- nvinfo : EIATTR_KPARAM_INFO
	.align		4
.L_43:
        /*0018*/ 	.byte	0x04, 0x17
        /*001a*/ 	.short	(.L_45 - .L_44)
.L_44:
        /*001c*/ 	.word	0x00000000
        /*0020*/ 	.short	0x0001
        /*0022*/ 	.short	0x0008
        /*0024*/ 	.byte	0x00, 0xf5, 0x21, 0x00


	//----- nvinfo : EIATTR_KPARAM_INFO
	.align		4
.L_45:
        /*0028*/ 	.byte	0x04, 0x17
        /*002a*/ 	.short	(.L_47 - .L_46)
.L_46:
        /*002c*/ 	.word	0x00000000
        /*0030*/ 	.short	0x0000
        /*0032*/ 	.short	0x0000
        /*0034*/ 	.byte	0x00, 0xf5, 0x21, 0x00


	//----- nvinfo : EIATTR_SPARSE_MMA_MASK
	.align		4
.L_47:
        /*0038*/ 	.byte	0x03, 0x50
        /*003a*/ 	.short	0x0000


	//----- nvinfo : EIATTR_MAXREG_COUNT
	.align		4
        /*003c*/ 	.byte	0x03, 0x1b
        /*003e*/ 	.short	0x00ff


	//----- nvinfo : EIATTR_NUM_BARRIERS
	.align		4
        /*0040*/ 	.byte	0x02, 0x4c
        /*0042*/ 	.byte	0x01
	.zero		1


	//----- nvinfo : EIATTR_MERCURY_ISA_VERSION
	.align		4
        /*0044*/ 	.byte	0x03, 0x5f
        /*0046*/ 	.short	0x0101


	//----- nvinfo : EIATTR_VRC_CTA_INIT_COUNT
	.align		4
        /*0048*/ 	.byte	0x02, 0x4a
	.zero		1
	.zero		1


	//----- nvinfo : EIATTR_EXIT_INSTR_OFFSETS
	.align		4
        /*004c*/ 	.byte	0x04, 0x1c
        /*004e*/ 	.short	(.L_49 - .L_48)


	//   ....[0]....
.L_48:
        /*0050*/ 	.word	0x00000240


	//----- nvinfo : EIATTR_MAX_THREADS
	.align		4
.L_49:
        /*0054*/ 	.byte	0x04, 0x05
        /*0056*/ 	.short	(.L_51 - .L_50)
.L_50:
        /*0058*/ 	.word	0x00000080
        /*005c*/ 	.word	0x00000001
        /*0060*/ 	.word	0x00000001


	//----- nvinfo : EIATTR_CBANK_PARAM_SIZE
	.align		4
.L_51:
        /*0064*/ 	.byte	0x03, 0x19
        /*0066*/ 	.short	0x0018


	//----- nvinfo : EIATTR_PARAM_CBANK
	.align		4
        /*0068*/ 	.byte	0x04, 0x0a
        /*006a*/ 	.short	(.L_53 - .L_52)
	.align		4
.L_52:
        /*006c*/ 	.word	index@(.nv.constant0._Z30gather_kernel_kernel_8_16_32_4PiPfS0_)
        /*0070*/ 	.short	0x0380
        /*0072*/ 	.short	0x0018


	//----- nvinfo : EIATTR_SW_WAR
	.align		4
.L_53:
        /*0074*/ 	.byte	0x04, 0x36
        /*0076*/ 	.short	(.L_55 - .L_54)
.L_54:
        /*0078*/ 	.word	0x00000008
.L_55:


//--------------------- .nv.info._Z30gather_kernel_kernel_4_16_32_4PiPfS0_ --------------------------
	.section	.nv.info._Z30gather_kernel_kernel_4_16_32_4PiPfS0_,"",@"SHT_CUDA_INFO"
	.sectionflags	@""
	.align	4


	//----- nvinfo : EIATTR_CUDA_API_VERSION
	.align		4
        /*0000*/ 	.byte	0x04, 0x37
        /*0002*/ 	.short	(.L_57 - .L_56)
.L_56:
        /*0004*/ 	.word	0x00000082


	//----- nvinfo : EIATTR_KPARAM_INFO
	.align		4
.L_57:
        /*0008*/ 	.byte	0x04, 0x17
        /*000a*/ 	.short	(.L_59 - .L_58)
.L_58:
        /*000c*/ 	.word	0x00000000
        /*0010*/ 	.short	0x0002
        /*0012*/ 	.short	0x0010
        /*0014*/ 	.byte	0x00, 0xf5, 0x21, 0x00


	//----- nvinfo : EIATTR_KPARAM_INFO
	.align		4
.L_59:
        /*0018*/ 	.byte	0x04, 0x17
        /*001a*/ 	.short	(.L_61 - .L_60)
.L_60:
        /*001c*/ 	.word	0x00000000
        /*0020*/ 	.short	0x0001
        /*0022*/ 	.short	0x0008
        /*0024*/ 	.byte	0x00, 0xf5, 0x21, 0x00


	//----- nvinfo : EIATTR_KPARAM_INFO
	.align		4
.L_61:
        /*0028*/ 	.byte	0x04, 0x17
        /*002a*/ 	.short	(.L_63 - .L_62)
.L_62:
        /*002c*/ 	.word	0x00000000
        /*0030*/ 	.short	0x0000
        /*0032*/ 	.short	0x0000
        /*0034*/ 	.byte	0x00, 0xf5, 0x21, 0x00


	//----- nvinfo : EIATTR_SPARSE_MMA_MASK
	.align		4
.L_63:
        /*0038*/ 	.byte	0x03, 0x50
        /*003a*/ 	.short	0x0000


	//----- nvinfo : EIATTR_MAXREG_COUNT
	.align		4
        /*003c*/ 	.byte	0x03, 0x1b
        /*003e*/ 	.short	0x00ff


	//----- nvinfo : EIATTR_NUM_BARRIERS
	.align		4
        /*0040*/ 	.byte	0x02, 0x4c
        /*0042*/ 	.byte	0x01
	.zero		1


	//----- nvinfo : EIATTR_MERCURY_ISA_VERSION
	.align		4
        /*0044*/ 	.byte	0x03, 0x5f
        /*0046*/ 	.short	0x0101


	//----- nvinfo : EIATTR_VRC_CTA_INIT_COUNT
	.align		4
        /*0048*/ 	.byte	0x02, 0x4a
	.zero		1
	.zero		1


	//----- nvinfo : EIATTR_EXIT_INSTR_OFFSETS
	.align		4
        /*004c*/ 	.byte	0x04, 0x1c
        /*004e*/ 	.short	(.L_65 - .L_64)


	//   ....[0]....
.L_64:
        /*0050*/ 	.word	0x00000320


	//----- nvinfo : EIATTR_MAX_THREADS
	.align		4
.L_65:
        /*0054*/ 	.byte	0x04, 0x05
        /*0056*/ 	.short	(.L_67 - .L_66)
.L_66:
        /*0058*/ 	.word	0x00000080
        /*005c*/ 	.word	0x00000001
        /*0060*/ 	.word	0x00000001


	//----- nvinfo : EIATTR_CBANK_PARAM_SIZE
	.align		4
.L_67:
        /*0064*/ 	.byte	0x03, 0x19
        /*0066*/ 	.short	0x0018


	//----- nvinfo : EIATTR_PARAM_CBANK
	.align		4
        /*0068*/ 	.byte	0x04, 0x0a
        /*006a*/ 	.short	(.L_69 - .L_68)
	.align		4
.L_68:
        /*006c*/ 	.word	index@(.nv.constant0._Z30gather_kernel_kernel_4_16_32_4PiPfS0_)
        /*0070*/ 	.short	0x0380
        /*0072*/ 	.short	0x0018


	//----- nvinfo : EIATTR_SW_WAR
	.align		4
.L_69:
        /*0074*/ 	.byte	0x04, 0x36
        /*0076*/ 	.short	(.L_71 - .L_70)
.L_70:
        /*0078*/ 	.word	0x00000008
.L_71:


//--------------------- .nv.info._Z30gather_kernel_kernel_2_16_32_4PiPfS0_ --------------------------
	.section	.nv.info._Z30gather_kernel_kernel_2_16_32_4PiPfS0_,"",@"SHT_CUDA_INFO"
	.sectionflags	@""
	.align	4


	//----- nvinfo : EIATTR_CUDA_API_VERSION
	.align		4
        /*0000*/ 	.byte	0x04, 0x37
        /*0002*/ 	.short	(.L_73 - .L_72)
.L_72:
        /*0004*/ 	.word	0x00000082


	//----- nvinfo : EIATTR_KPARAM_INFO
	.align		4
.L_73:
        /*0008*/ 	.byte	0x04, 0x17
        /*000a*/ 	.short	(.L_75 - .L_74)
.L_74:
        /*000c*/ 	.word	0x00000000
        /*0010*/ 	.short	0x0002
        /*0012*/ 	.short	0x0010
        /*0014*/ 	.byte	0x00, 0xf5, 0x21, 0x00


	//----- nvinfo : EIATTR_KPARAM_INFO
	.align		4
.L_75:
        /*0018*/ 	.byte	0x04, 0x17
        /*001a*/ 	.short	(.L_77 - .L_76)
.L_76:
        /*001c*/ 	.word	0x00000000
        /*0020*/ 	.short	0x0001
        /*0022*/ 	.short	0x0008
        /*0024*/ 	.byte	0x00, 0xf5, 0x21, 0x00


	//----- nvinfo : EIATTR_KPARAM_INFO
	.align		4
.L_77:
        /*0028*/ 	.byte	0x04, 0x17
        /*002a*/ 	.short	(.L_79 - .L_78)
.L_78:
        /*002c*/ 	.word	0x00000000
        /*0030*/ 	.short	0x0000
        /*0032*/ 	.short	0x0000
        /*0034*/ 	.byte	0x00, 0xf5, 0x21, 0x00


	//----- nvinfo : EIATTR_SPARSE_MMA_MASK
	.align		4
.L_79:
        /*0038*/ 	.byte	0x03, 0x50
        /*003a*/ 	.short	0x0000


	//----- nvinfo : EIATTR_MAXREG_COUNT
	.align		4
        /*003c*/ 	.byte	0x03, 0x1b
        /*003e*/ 	.short	0x00ff


	//----- nvinfo : EIATTR_NUM_BARRIERS
	.align		4
        /*0040*/ 	.byte	0x02, 0x4c
        /*0042*/ 	.byte	0x01
	.zero		1


	//----- nvinfo : EIATTR_MERCURY_ISA_VERSION
	.align		4
        /*0044*/ 	.byte	0x03, 0x5f
        /*0046*/ 	.short	0x0101


	//----- nvinfo : EIATTR_VRC_CTA_INIT_COUNT
	.align		4
        /*0048*/ 	.byte	0x02, 0x4a
	.zero		1
	.zero		1


	//----- nvinfo : EIATTR_EXIT_INSTR_OFFSETS
	.align		4
        /*004c*/ 	.byte	0x04, 0x1c
        /*004e*/ 	.short	(.L_81 - .L_80)


	//   ....[0]....
.L_80:
        /*0050*/ 	.word	0x000004e0


	//----- nvinfo : EIATTR_MAX_THREADS
	.align		4
.L_81:
        /*0054*/ 	.byte	0x04, 0x05
        /*0056*/ 	.short	(.L_83 - .L_82)
.L_82:
        /*0058*/ 	.word	0x00000080
        /*005c*/ 	.word	0x00000001
        /*0060*/ 	.word	0x00000001


	//----- nvinfo : EIATTR_CBANK_PARAM_SIZE
	.align		4
.L_83:
        /*0064*/ 	.byte	0x03, 0x19
        /*0066*/ 	.short	0x0018


	//----- nvinfo : EIATTR_PARAM_CBANK
	.align		4
        /*0068*/ 	.byte	0x04, 0x0a
        /*006a*/ 	.short	(.L_85 - .L_84)
	.align		4
.L_84:
        /*006c*/ 	.word	index@(.nv.constant0._Z30gather_kernel_kernel_2_16_32_4PiPfS0_)
        /*0070*/ 	.short	0x0380
        /*0072*/ 	.short	0x0018


	//----- nvinfo : EIATTR_SW_WAR
	.align		4
.L_85:
        /*0074*/ 	.byte	0x04, 0x36
        /*0076*/ 	.short	(.L_87 - .L_86)
.L_86:
        /*0078*/ 	.word	0x00000008
.L_87:


//--------------------- .nv.callgraph             --------------------------
	.section	.nv.callgraph,"",@"SHT_CUDA_CALLGRAPH"
	.align	4
	.sectionentsize	8
	.align		4
        /*0000*/ 	.word	0x00000000
	.align		4
        /*0004*/ 	.word	0xffffffff
	.align		4
        /*0008*/ 	.word	0x00000000
	.align		4
        /*000c*/ 	.word	0xfffffffe
	.align		4
        /*0010*/ 	.word	0x00000000
	.align		4
        /*0014*/ 	.word	0xfffffffd
	.align		4
        /*0018*/ 	.word	0x00000000
	.align		4
        /*001c*/ 	.word	0xfffffffc


//--------------------- .text._Z31gather_kernel_kernel_16_16_32_4PiPfS0_ --------------------------
	.section	.text._Z31gather_kernel_kernel_16_16_32_4PiPfS0_,"ax",@progbits
	.align	128
        .global         _Z31gather_kernel_kernel_16_16_32_4PiPfS0_
        .type           _Z31gather_kernel_kernel_16_16_32_4PiPfS0_,@function
        .size           _Z31gather_kernel_kernel_16_16_32_4PiPfS0_,(.L_x_4 - _Z31gather_kernel_kernel_16_16_32_4PiPfS0_)
        .other          _Z31gather_kernel_kernel_16_16_32_4PiPfS0_,@"STO_CUDA_ENTRY STV_DEFAULT"
_Z31gather_kernel_kernel_16_16_32_4PiPfS0_:
.text._Z31gather_kernel_kernel_16_16_32_4PiPfS0_:
[----:B------:R-:W-:Y:S01]  /*0000*/  LDC R1, c[0x0][0x37c] ;  /* 0x0000df00ff017b82 */ /* 0x000fe20000000800 */
[----:B------:R-:W0:Y:S07]  /*0010*/  S2R R11, SR_TID.Y ;  /* 0x00000000000b7919 */ /* 0x000e2e0000002200 */
[----:B------:R-:W1:Y:S01]  /*0020*/  LDC.64 R2, c[0x0][0x380] ;  /* 0x0000e000ff027b82 */ /* 0x000e620000000a00 */
[----:B------:R-:W2:Y:S01]  /*0030*/  LDCU.64 UR6, c[0x0][0x358] ;  /* 0x00006b00ff0677ac */ /* 0x000ea20008000a00 */
[----:B------:R-:W3:Y:S01]  /*0040*/  S2R R6, SR_TID.X ;  /* 0x0000000000067919 */ /* 0x000ee20000002100 */
[----:B------:R-:W4:Y:S01]  /*0050*/  S2R R5, SR_CTAID.X ;  /* 0x0000000000057919 */ /* 0x000f220000002500 */
[----:B------:R-:W5:Y:S01]  /*0060*/  S2R R7, SR_CTAID.Y ;  /* 0x0000000000077919 */ /* 0x000f620000002600 */
[----:B0-----:R-:W-:-:S04]  /*0070*/  SHF.L.U32 R0, R11, 0x9, RZ ;  /* 0x000000090b007819 */ /* 0x001fc800000006ff */
[----:B---3--:R-:W-:-:S04]  /*0080*/  LOP3.LUT R0, R0, R6, RZ, 0xfc, !PT ;  /* 0x0000000600007212 */ /* 0x008fc800078efcff */
[----:B----4-:R-:W-:-:S04]  /*0090*/  LEA R4, R5, R0, 0xb ;  /* 0x0000000005047211 */ /* 0x010fc800078e58ff */
[----:B-----5:R-:W-:Y:S02]  /*00a0*/  LEA R9, R7, R4, 0x5 ;  /* 0x0000000407097211 */ /* 0x020fe400078e28ff */
[----:B------:R-:W0:Y:S03]  /*00b0*/  LDC.64 R4, c[0x0][0x390] ;  /* 0x0000e400ff047b82 */ /* 0x000e260000000a00 */
[----:B-1----:R-:W-:-:S05]  /*00c0*/  IMAD.WIDE.U32 R2, R9, 0x4, R2 ;  /* 0x0000000409027825 */ /* 0x002fca00078e0002 */
[----:B--2---:R-:W2:Y:S01]  /*00d0*/  LDG.E.CONSTANT R8, desc[UR6][R2.64] ;  /* 0x0000000602087981 */ /* 0x004ea2000c1e9900 */
[----:B------:R-:W-:Y:S01]  /*00e0*/  LEA R7, R7, R6, 0x5 ;  /* 0x0000000607077211 */ /* 0x000fe200078e28ff */
[----:B------:R-:W1:Y:S03]  /*00f0*/  S2UR UR5, SR_CgaCtaId ;  /* 0x00000000000579c3 */ /* 0x000e660000008800 */
[----:B--2---:R-:W-:-:S05]  /*0100*/  LEA R7, R8, R7, 0x9 ;  /* 0x0000000708077211 */ /* 0x004fca00078e48ff */
[----:B0-----:R-:W-:Y:S02]  /*0110*/  IMAD.WIDE R4, R7, 0x4, R4 ;  /* 0x0000000407047825 */ /* 0x001fe400078e0204 */
[----:B------:R-:W0:Y:S04]  /*0120*/  LDC.64 R6, c[0x0][0x388] ;  /* 0x0000e200ff067b82 */ /* 0x000e280000000a00 */
[----:B------:R-:W2:Y:S01]  /*0130*/  LDG.E.CONSTANT R5, desc[UR6][R4.64] ;  /* 0x0000000604057981 */ /* 0x000ea2000c1e9900 */
[----:B------:R-:W-:Y:S01]  /*0140*/  UMOV UR4, 0x400 ;  /* 0x0000040000047882 */ /* 0x000fe20000000000 */
[----:B------:R-:W-:Y:S01]  /*0150*/  IMAD R0, R11, -0x1e0, R0 ;  /* 0xfffffe200b007824 */ /* 0x000fe200078e0200 */
[----:B-1----:R-:W-:-:S06]  /*0160*/  ULEA UR4, UR5, UR4, 0x18 ;  /* 0x0000000405047291 */ /* 0x002fcc000f8ec0ff */
[----:B------:R-:W-:-:S05]  /*0170*/  LEA R11, R0, UR4, 0x2 ;  /* 0x00000004000b7c11 */ /* 0x000fca000f8e10ff */
[----:B------:R-:W-:Y:S01]  /*0180*/  STS [R11], R8 ;  /* 0x000000080b007388 */ /* 0x000fe20000000800 */
[----:B0-----:R-:W-:-:S05]  /*0190*/  IMAD.WIDE.U32 R2, R9, 0x4, R6 ;  /* 0x0000000409027825 */ /* 0x001fca00078e0006 */
[----:B--2---:R-:W-:Y:S01]  /*01a0*/  STG.E desc[UR6][R2.64], R5 ;  /* 0x0000000502007986 */ /* 0x004fe2000c101906 */
[----:B------:R-:W-:Y:S05]  /*01b0*/  EXIT ;  /* 0x000000000000794d */ /* 0x000fea0003800000 */
.L_x_0:
[----:B------:R-:W-:-:S00]  /*01c0*/  BRA `(.L_x_0) ;  /* 0xfffffffc00fc7947 */ /* 0x000fc0000383ffff */
[----:B------:R-:W-:-:S00]  /*01d0*/  NOP ;  /* 0x0000000000007918 */ /* 0x000fc00000000000 */
        /* <DEDUP_REMOVED lines=10> */
.L_x_4:


//--------------------- .text._Z30gather_kernel_kernel_8_16_32_4PiPfS0_ --------------------------
	.section	.text._Z30gather_kernel_kernel_8_16_32_4PiPfS0_,"ax",@progbits
	.align	128
        .global         _Z30gather_kernel_kernel_8_16_32_4PiPfS0_
        .type           _Z30gather_kernel_kernel_8_16_32_4PiPfS0_,@function
        .size           _Z30gather_kernel_kernel_8_16_32_4PiPfS0_,(.L_x_5 - _Z30gather_kernel_kernel_8_16_32_4PiPfS0_)
        .other          _Z30gather_kernel_kernel_8_16_32_4PiPfS0_,@"STO_CUDA_ENTRY STV_DEFAULT"
_Z30gather_kernel_kernel_8_16_32_4PiPfS0_:
.text._Z30gather_kernel_kernel_8_16_32_4PiPfS0_:
        /* <DEDUP_REMOVED lines=10> */
[----:B-----5:R-:W-:-:S05]  /*00a0*/  LEA R9, R15, R4, 0x5 ;  /* 0x000000040f097211 */ /* 0x020fca00078e28ff */
[----:B-1----:R-:W-:-:S05]  /*00b0*/  IMAD.WIDE.U32 R2, R9, 0x4, R2 ;  /* 0x0000000409027825 */ /* 0x002fca00078e0002 */
[----:B--2---:R-:W2:Y:S04]  /*00c0*/  LDG.E.CONSTANT R4, desc[UR6][R2.64] ;  /* 0x0000000602047981 */ /* 0x004ea8000c1e9900 */
[----:B------:R-:W3:Y:S01]  /*00d0*/  LDG.E.CONSTANT R8, desc[UR6][R2.64+0x800] ;  /* 0x0008000602087981 */ /* 0x000ee2000c1e9900 */
[----:B------:R-:W0:Y:S01]  /*00e0*/  S2UR UR5, SR_CgaCtaId ;  /* 0x00000000000579c3 */ /* 0x000e220000008800 */
[----:B------:R-:W-:Y:S01]  /*00f0*/  UMOV UR4, 0x400 ;  /* 0x0000040000047882 */ /* 0x000fe20000000000 */
[----:B------:R-:W-:-:S06]  /*0100*/  IMAD R0, R7, -0x3c0, R0 ;  /* 0xfffffc4007007824 */ /* 0x000fcc00078e0200 */
[----:B------:R-:W1:Y:S01]  /*0110*/  LDC.64 R6, c[0x0][0x390] ;  /* 0x0000e400ff067b82 */ /* 0x000e620000000a00 */
[----:B0-----:R-:W-:-:S06]  /*0120*/  ULEA UR4, UR5, UR4, 0x18 ;  /* 0x0000000405047291 */ /* 0x001fcc000f8ec0ff */
[----:B------:R-:W-:Y:S02]  /*0130*/  LEA R11, R0, UR4, 0x2 ;  /* 0x00000004000b7c11 */ /* 0x000fe4000f8e10ff */
[----:B------:R-:W-:-:S03]  /*0140*/  LEA R0, R15, R10, 0x5 ;  /* 0x0000000a0f007211 */ /* 0x000fc600078e28ff */
[----:B--2---:R-:W-:Y:S04]  /*0150*/  STS [R11], R4 ;  /* 0x000000040b007388 */ /* 0x004fe80000000800 */
[----:B---3--:R-:W-:Y:S01]  /*0160*/  STS [R11+0x80], R8 ;  /* 0x000080080b007388 */ /* 0x008fe20000000800 */
[----:B------:R-:W-:Y:S06]  /*0170*/  BAR.SYNC.DEFER_BLOCKING 0x0 ;  /* 0x0000000000007b1d */ /* 0x000fec0000010000 */
[----:B------:R-:W0:Y:S04]  /*0180*/  LDS R5, [R11] ;  /* 0x000000000b057984 */ /* 0x000e280000000800 */
[----:B------:R-:W2:Y:S01]  /*0190*/  LDS R13, [R11+0x80] ;  /* 0x000080000b0d7984 */ /* 0x000ea20000000800 */
[----:B0-----:R-:W-:-:S02]  /*01a0*/  LEA R3, R5, R0, 0x9 ;  /* 0x0000000005037211 */ /* 0x001fc400078e48ff */
[----:B------:R-:W0:Y:S01]  /*01b0*/  LDC.64 R4, c[0x0][0x388] ;  /* 0x0000e200ff047b82 */ /* 0x000e220000000a00 */
[----:B--2---:R-:W-:Y:S02]  /*01c0*/  LEA R13, R13, R0, 0x9 ;  /* 0x000000000d0d7211 */ /* 0x004fe400078e48ff */
[----:B-1----:R-:W-:-:S04]  /*01d0*/  IMAD.WIDE R2, R3, 0x4, R6 ;  /* 0x0000000403027825 */ /* 0x002fc800078e0206 */
[----:B------:R-:W-:Y:S02]  /*01e0*/  IMAD.WIDE R6, R13, 0x4, R6 ;  /* 0x000000040d067825 */ /* 0x000fe400078e0206 */
[----:B------:R-:W2:Y:S04]  /*01f0*/  LDG.E.CONSTANT R3, desc[UR6][R2.64] ;  /* 0x0000000602037981 */ /* 0x000ea8000c1e9900 */
[----:B------:R-:W3:Y:S01]  /*0200*/  LDG.E.CONSTANT R7, desc[UR6][R6.64] ;  /* 0x0000000606077981 */ /* 0x000ee2000c1e9900 */
[----:B0-----:R-:W-:-:S05]  /*0210*/  IMAD.WIDE.U32 R4, R9, 0x4, R4 ;  /* 0x0000000409047825 */ /* 0x001fca00078e0004 */
[----:B--2---:R-:W-:Y:S04]  /*0220*/  STG.E desc[UR6][R4.64], R3 ;  /* 0x0000000304007986 */ /* 0x004fe8000c101906 */
[----:B---3--:R-:W-:Y:S01]  /*0230*/  STG.E desc[UR6][R4.64+0x800], R7 ;  /* 0x0008000704007986 */ /* 0x008fe2000c101906 */
[----:B------:R-:W-:Y:S05]  /*0240*/  EXIT ;  /* 0x000000000000794d */ /* 0x000fea0003800000 */
.L_x_1:
        /* <DEDUP_REMOVED lines=11> */
.L_x_5:


//--------------------- .text._Z30gather_kernel_kernel_4_16_32_4PiPfS0_ --------------------------
	.section	.text._Z30gather_kernel_kernel_4_16_32_4PiPfS0_,"ax",@progbits
	.align	128
        .global         _Z30gather_kernel_kernel_4_16_32_4PiPfS0_
        .type           _Z30gather_kernel_kernel_4_16_32_4PiPfS0_,@function
        .size           _Z30gather_kernel_kernel_4_16_32_4PiPfS0_,(.L_x_6 - _Z30gather_kernel_kernel_4_16_32_4PiPfS0_)
        .other          _Z30gather_kernel_kernel_4_16_32_4PiPfS0_,@"STO_CUDA_ENTRY STV_DEFAULT"
_Z30gather_kernel_kernel_4_16_32_4PiPfS0_:
.text._Z30gather_kernel_kernel_4_16_32_4PiPfS0_:
        /* <DEDUP_REMOVED lines=13> */
[----:B------:R-:W3:Y:S04]  /*00d0*/  LDG.E.CONSTANT R7, desc[UR6][R2.64+0x800] ;  /* 0x0008000602077981 */ /* 0x000ee8000c1e9900 */
[----:B------:R-:W4:Y:S04]  /*00e0*/  LDG.E.CONSTANT R9, desc[UR6][R2.64+0x1000] ;  /* 0x0010000602097981 */ /* 0x000f28000c1e9900 */
[----:B------:R0:W5:Y:S01]  /*00f0*/  LDG.E.CONSTANT R11, desc[UR6][R2.64+0x1800] ;  /* 0x00180006020b7981 */ /* 0x000162000c1e9900 */
[----:B------:R-:W1:Y:S01]  /*0100*/  S2UR UR5, SR_CgaCtaId ;  /* 0x00000000000579c3 */ /* 0x000e620000008800 */
[----:B------:R-:W-:Y:S01]  /*0110*/  UMOV UR4, 0x400 ;  /* 0x0000040000047882 */ /* 0x000fe20000000000 */
[----:B------:R-:W-:-:S06]  /*0120*/  IMAD R4, R13, -0x780, R4 ;  /* 0xfffff8800d047824 */ /* 0x000fcc00078e0204 */
[----:B0-----:R-:W0:Y:S01]  /*0130*/  LDC.64 R2, c[0x0][0x390] ;  /* 0x0000e400ff027b82 */ /* 0x001e220000000a00 */
[----:B-1----:R-:W-:-:S06]  /*0140*/  ULEA UR4, UR5, UR4, 0x18 ;  /* 0x0000000405047291 */ /* 0x002fcc000f8ec0ff */
[----:B------:R-:W-:Y:S02]  /*0150*/  LEA R12, R4, UR4, 0x2 ;  /* 0x00000004040c7c11 */ /* 0x000fe4000f8e10ff */
[----:B------:R-:W-:-:S03]  /*0160*/  LEA R4, R21, R6, 0x5 ;  /* 0x0000000615047211 */ /* 0x000fc600078e28ff */
[----:B--2---:R-:W-:Y:S04]  /*0170*/  STS [R12], R5 ;  /* 0x000000050c007388 */ /* 0x004fe80000000800 */
[----:B---3--:R-:W-:Y:S04]  /*0180*/  STS [R12+0x80], R7 ;  /* 0x000080070c007388 */ /* 0x008fe80000000800 */
[----:B----4-:R-:W-:Y:S04]  /*0190*/  STS [R12+0x100], R9 ;  /* 0x000100090c007388 */ /* 0x010fe80000000800 */
[----:B-----5:R-:W-:Y:S01]  /*01a0*/  STS [R12+0x180], R11 ;  /* 0x0001800b0c007388 */ /* 0x020fe20000000800 */
[----:B------:R-:W-:Y:S06]  /*01b0*/  BAR.SYNC.DEFER_BLOCKING 0x0 ;  /* 0x0000000000007b1d */ /* 0x000fec0000010000 */
[----:B------:R-:W1:Y:S04]  /*01c0*/  LDS R13, [R12] ;  /* 0x000000000c0d7984 */ /* 0x000e680000000800 */
[----:B------:R-:W2:Y:S04]  /*01d0*/  LDS R15, [R12+0x80] ;  /* 0x000080000c0f7984 */ /* 0x000ea80000000800 */
[----:B------:R-:W3:Y:S04]  /*01e0*/  LDS R17, [R12+0x100] ;  /* 0x000100000c117984 */ /* 0x000ee80000000800 */
[----:B------:R-:W4:Y:S01]  /*01f0*/  LDS R19, [R12+0x180] ;  /* 0x000180000c137984 */ /* 0x000f220000000800 */
[----:B-1----:R-:W-:-:S02]  /*0200*/  LEA R5, R13, R4, 0x9 ;  /* 0x000000040d057211 */ /* 0x002fc400078e48ff */
[-C--:B--2---:R-:W-:Y:S02]  /*0210*/  LEA R7, R15, R4.reuse, 0x9 ;  /* 0x000000040f077211 */ /* 0x084fe400078e48ff */
[----:B---3--:R-:W-:-:S03]  /*0220*/  LEA R9, R17, R4, 0x9 ;  /* 0x0000000411097211 */ /* 0x008fc600078e48ff */
[----:B0-----:R-:W-:Y:S01]  /*0230*/  IMAD.WIDE R6, R7, 0x4, R2 ;  /* 0x0000000407067825 */ /* 0x001fe200078e0202 */
[----:B----4-:R-:W-:-:S03]  /*0240*/  LEA R11, R19, R4, 0x9 ;  /* 0x00000004130b7211 */ /* 0x010fc600078e48ff */
[--C-:B------:R-:W-:Y:S02]  /*0250*/  IMAD.WIDE R4, R5, 0x4, R2.reuse ;  /* 0x0000000405047825 */ /* 0x100fe400078e0202 */
[----:B------:R-:W2:Y:S02]  /*0260*/  LDG.E.CONSTANT R7, desc[UR6][R6.64] ;  /* 0x0000000606077981 */ /* 0x000ea4000c1e9900 */
[--C-:B------:R-:W-:Y:S02]  /*0270*/  IMAD.WIDE R8, R9, 0x4, R2.reuse ;  /* 0x0000000409087825 */ /* 0x100fe400078e0202 */
[----:B------:R-:W3:Y:S02]  /*0280*/  LDG.E.CONSTANT R5, desc[UR6][R4.64] ;  /* 0x0000000604057981 */ /* 0x000ee4000c1e9900 */
[----:B------:R-:W-:Y:S02]  /*0290*/  IMAD.WIDE R10, R11, 0x4, R2 ;  /* 0x000000040b0a7825 */ /* 0x000fe400078e0202 */
[----:B------:R-:W4:Y:S01]  /*02a0*/  LDG.E.CONSTANT R9, desc[UR6][R8.64] ;  /* 0x0000000608097981 */ /* 0x000f22000c1e9900 */
[----:B------:R-:W0:Y:S03]  /*02b0*/  LDC.64 R2, c[0x0][0x388] ;  /* 0x0000e200ff027b82 */ /* 0x000e260000000a00 */
[----:B------:R-:W5:Y:S01]  /*02c0*/  LDG.E.CONSTANT R11, desc[UR6][R10.64] ;  /* 0x000000060a0b7981 */ /* 0x000f62000c1e9900 */
[----:B0-----:R-:W-:-:S05]  /*02d0*/  IMAD.WIDE.U32 R2, R0, 0x4, R2 ;  /* 0x0000000400027825 */ /* 0x001fca00078e0002 */
[----:B--2---:R-:W-:Y:S04]  /*02e0*/  STG.E desc[UR6][R2.64+0x800], R7 ;  /* 0x0008000702007986 */ /* 0x004fe8000c101906 */
[----:B---3--:R-:W-:Y:S04]  /*02f0*/  STG.E desc[UR6][R2.64], R5 ;  /* 0x0000000502007986 */ /* 0x008fe8000c101906 */
[----:B----4-:R-:W-:Y:S04]  /*0300*/  STG.E desc[UR6][R2.64+0x1000], R9 ;  /* 0x0010000902007986 */ /* 0x010fe8000c101906 */
[----:B-----5:R-:W-:Y:S01]  /*0310*/  STG.E desc[UR6][R2.64+0x1800], R11 ;  /* 0x0018000b02007986 */ /* 0x020fe2000c101906 */
[----:B------:R-:W-:Y:S05]  /*0320*/  EXIT ;  /* 0x000000000000794d */ /* 0x000fea0003800000 */
.L_x_2:
        /* <DEDUP_REMOVED lines=13> */
.L_x_6:


//--------------------- .text._Z30gather_kernel_kernel_2_16_32_4PiPfS0_ --------------------------
	.section	.text._Z30gather_kernel_kernel_2_16_32_4PiPfS0_,"ax",@progbits
	.align	128
        .global         _Z30gather_kernel_kernel_2_16_32_4PiPfS0_
        .type           _Z30gather_kernel_kernel_2_16_32_4PiPfS0_,@function
        .size           _Z30gather_kernel_kernel_2_16_32_4PiPfS0_,(.L_x_7 - _Z30gather_kernel_kernel_2_16_32_4PiPfS0_)
        .other          _Z30gather_kernel_kernel_2_16_32_4PiPfS0_,@"STO_CUDA_ENTRY STV_DEFAULT"
_Z30gather_kernel_kernel_2_16_32_4PiPfS0_:
.text._Z30gather_kernel_kernel_2_16_32_4PiPfS0_:
        /* <DEDUP_REMOVED lines=15> */
[----:B------:R-:W5:Y:S04]  /*00f0*/  LDG.E.CONSTANT R12, desc[UR6][R2.64+0x1800] ;  /* 0x00180006020c7981 */ /* 0x000f68000c1e9900 */
[----:B------:R-:W5:Y:S04]  /*0100*/  LDG.E.CONSTANT R14, desc[UR6][R2.64+0x2000] ;  /* 0x00200006020e7981 */ /* 0x000f68000c1e9900 */
[----:B------:R-:W5:Y:S04]  /*0110*/  LDG.E.CONSTANT R16, desc[UR6][R2.64+0x2800] ;  /* 0x0028000602107981 */ /* 0x000f68000c1e9900 */
[----:B------:R-:W5:Y:S04]  /*0120*/  LDG.E.CONSTANT R18, desc[UR6][R2.64+0x3000] ;  /* 0x0030000602127981 */ /* 0x000f68000c1e9900 */
[----:B------:R0:W5:Y:S01]  /*0130*/  LDG.E.CONSTANT R20, desc[UR6][R2.64+0x3800] ;  /* 0x0038000602147981 */ /* 0x000162000c1e9900 */
[----:B------:R-:W1:Y:S01]  /*0140*/  S2UR UR5, SR_CgaCtaId ;  /* 0x00000000000579c3 */ /* 0x000e620000008800 */
[----:B------:R-:W-:Y:S01]  /*0150*/  UMOV UR4, 0x400 ;  /* 0x0000040000047882 */ /* 0x000fe20000000000 */
[----:B------:R-:W-:-:S06]  /*0160*/  IMAD R7, R22, -0xf00, R7 ;  /* 0xfffff10016077824 */ /* 0x000fcc00078e0207 */
[----:B0-----:R-:W0:Y:S01]  /*0170*/  LDC.64 R2, c[0x0][0x390] ;  /* 0x0000e400ff027b82 */ /* 0x001e220000000a00 */
[----:B-1----:R-:W-:-:S06]  /*0180*/  ULEA UR4, UR5, UR4, 0x18 ;  /* 0x0000000405047291 */ /* 0x002fcc000f8ec0ff */
[----:B------:R-:W-:-:S05]  /*0190*/  LEA R9, R7, UR4, 0x2 ;  /* 0x0000000407097c11 */ /* 0x000fca000f8e10ff */
[----:B--2---:R-:W-:Y:S04]  /*01a0*/  STS [R9], R6 ;  /* 0x0000000609007388 */ /* 0x004fe80000000800 */
[----:B---3--:R-:W-:Y:S04]  /*01b0*/  STS [R9+0x80], R8 ;  /* 0x0000800809007388 */ /* 0x008fe80000000800 */
[----:B----4-:R-:W-:Y:S04]  /*01c0*/  STS [R9+0x100], R10 ;  /* 0x0001000a09007388 */ /* 0x010fe80000000800 */
[----:B-----5:R-:W-:Y:S04]  /*01d0*/  STS [R9+0x180], R12 ;  /* 0x0001800c09007388 */ /* 0x020fe80000000800 */
[----:B------:R-:W-:Y:S04]  /*01e0*/  STS [R9+0x200], R14 ;  /* 0x0002000e09007388 */ /* 0x000fe80000000800 */
[----:B------:R1:W-:Y:S04]  /*01f0*/  STS [R9+0x280], R16 ;  /* 0x0002801009007388 */ /* 0x0003e80000000800 */
[----:B------:R-:W-:Y:S04]  /*0200*/  STS [R9+0x300], R18 ;  /* 0x0003001209007388 */ /* 0x000fe80000000800 */
[----:B------:R-:W-:Y:S01]  /*0210*/  STS [R9+0x380], R20 ;  /* 0x0003801409007388 */ /* 0x000fe20000000800 */
[----:B-1----:R-:W-:Y:S01]  /*0220*/  LEA R16, R5, R4, 0x5 ;  /* 0x0000000405107211 */ /* 0x002fe200078e28ff */
[----:B------:R-:W-:Y:S06]  /*0230*/  BAR.SYNC.DEFER_BLOCKING 0x0 ;  /* 0x0000000000007b1d */ /* 0x000fec0000010000 */
[----:B------:R-:W1:Y:S04]  /*0240*/  LDS R11, [R9] ;  /* 0x00000000090b7984 */ /* 0x000e680000000800 */
[----:B------:R-:W2:Y:S04]  /*0250*/  LDS R13, [R9+0x80] ;  /* 0x00008000090d7984 */ /* 0x000ea80000000800 */
[----:B------:R-:W3:Y:S04]  /*0260*/  LDS R17, [R9+0x180] ;  /* 0x0001800009117984 */ /* 0x000ee80000000800 */
[----:B------:R-:W4:Y:S04]  /*0270*/  LDS R19, [R9+0x200] ;  /* 0x0002000009137984 */ /* 0x000f280000000800 */
[----:B------:R-:W5:Y:S04]  /*0280*/  LDS R21, [R9+0x280] ;  /* 0x0002800009157984 */ /* 0x000f680000000800 */
[----:B------:R-:W5:Y:S04]  /*0290*/  LDS R7, [R9+0x300] ;  /* 0x0003000009077984 */ /* 0x000f680000000800 */
[----:B------:R-:W5:Y:S04]  /*02a0*/  LDS R8, [R9+0x380] ;  /* 0x0003800009087984 */ /* 0x000f680000000800 */
[----:B------:R3:W5:Y:S01]  /*02b0*/  LDS R15, [R9+0x100] ;  /* 0x00010000090f7984 */ /* 0x0007620000000800 */
[----:B-1----:R-:W-:-:S02]  /*02c0*/  LEA R11, R11, R16, 0x9 ;  /* 0x000000100b0b7211 */ /* 0x002fc400078e48ff */
[----:B--2---:R-:W-:-:S03]  /*02d0*/  LEA R13, R13, R16, 0x9 ;  /* 0x000000100d0d7211 */ /* 0x004fc600078e48ff */
[----:B0-----:R-:W-:Y:S01]  /*02e0*/  IMAD.WIDE R10, R11, 0x4, R2 ;  /* 0x000000040b0a7825 */ /* 0x001fe200078e0202 */
[----:B---3--:R-:W-:-:S03]  /*02f0*/  LEA R9, R17, R16, 0x9 ;  /* 0x0000001011097211 */ /* 0x008fc600078e48ff */
[----:B------:R-:W-:Y:S01]  /*0300*/  IMAD.WIDE R12, R13, 0x4, R2 ;  /* 0x000000040d0c7825 */ /* 0x000fe200078e0202 */
[----:B------:R0:W2:Y:S01]  /*0310*/  LDG.E.CONSTANT R4, desc[UR6][R10.64] ;  /* 0x000000060a047981 */ /* 0x0000a2000c1e9900 */
[----:B----4-:R-:W-:-:S03]  /*0320*/  LEA R17, R19, R16, 0x9 ;  /* 0x0000001013117211 */ /* 0x010fc600078e48ff */
[----:B------:R1:W3:Y:S01]  /*0330*/  LDG.E.CONSTANT R5, desc[UR6][R12.64] ;  /* 0x000000060c057981 */ /* 0x0002e2000c1e9900 */
[-C--:B-----5:R-:W-:Y:S02]  /*0340*/  LEA R19, R21, R16.reuse, 0x9 ;  /* 0x0000001015137211 */ /* 0x0a0fe400078e48ff */
[-C--:B------:R-:W-:Y:S02]  /*0350*/  LEA R7, R7, R16.reuse, 0x9 ;  /* 0x0000001007077211 */ /* 0x080fe400078e48ff */
[-C--:B------:R-:W-:Y:S02]  /*0360*/  LEA R21, R8, R16.reuse, 0x9 ;  /* 0x0000001008157211 */ /* 0x080fe400078e48ff */
[----:B------:R-:W-:Y:S01]  /*0370*/  LEA R15, R15, R16, 0x9 ;  /* 0x000000100f0f7211 */ /* 0x000fe200078e48ff */
[----:B------:R-:W-:-:S04]  /*0380*/  IMAD.WIDE R8, R9, 0x4, R2 ;  /* 0x0000000409087825 */ /* 0x000fc800078e0202 */
[--C-:B------:R-:W-:Y:S02]  /*0390*/  IMAD.WIDE R16, R17, 0x4, R2.reuse ;  /* 0x0000000411107825 */ /* 0x100fe400078e0202 */
[----:B------:R-:W4:Y:S02]  /*03a0*/  LDG.E.CONSTANT R9, desc[UR6][R8.64] ;  /* 0x0000000608097981 */ /* 0x000f24000c1e9900 */
[--C-:B------:R-:W-:Y:S02]  /*03b0*/  IMAD.WIDE R18, R19, 0x4, R2.reuse ;  /* 0x0000000413127825 */ /* 0x100fe400078e0202 */
[----:B------:R-:W5:Y:S02]  /*03c0*/  LDG.E.CONSTANT R17, desc[UR6][R16.64] ;  /* 0x0000000610117981 */ /* 0x000f64000c1e9900 */
[--C-:B0-----:R-:W-:Y:S02]  /*03d0*/  IMAD.WIDE R10, R7, 0x4, R2.reuse ;  /* 0x00000004070a7825 */ /* 0x101fe400078e0202 */
[----:B------:R-:W5:Y:S02]  /*03e0*/  LDG.E.CONSTANT R19, desc[UR6][R18.64] ;  /* 0x0000000612137981 */ /* 0x000f64000c1e9900 */
[----:B-1----:R-:W-:-:S02]  /*03f0*/  IMAD.WIDE R12, R21, 0x4, R2 ;  /* 0x00000004150c7825 */ /* 0x002fc400078e0202 */
[----:B------:R-:W5:Y:S02]  /*0400*/  LDG.E.CONSTANT R11, desc[UR6][R10.64] ;  /* 0x000000060a0b7981 */ /* 0x000f64000c1e9900 */
[----:B------:R-:W-:Y:S02]  /*0410*/  IMAD.WIDE R14, R15, 0x4, R2 ;  /* 0x000000040f0e7825 */ /* 0x000fe400078e0202 */
[----:B------:R-:W5:Y:S01]  /*0420*/  LDG.E.CONSTANT R13, desc[UR6][R12.64] ;  /* 0x000000060c0d7981 */ /* 0x000f62000c1e9900 */
[----:B------:R-:W0:Y:S03]  /*0430*/  LDC.64 R2, c[0x0][0x388] ;  /* 0x0000e200ff027b82 */ /* 0x000e260000000a00 */
[----:B------:R-:W5:Y:S01]  /*0440*/  LDG.E.CONSTANT R6, desc[UR6][R14.64] ;  /* 0x000000060e067981 */ /* 0x000f62000c1e9900 */
[----:B0-----:R-:W-:-:S05]  /*0450*/  IMAD.WIDE.U32 R2, R0, 0x4, R2 ;  /* 0x0000000400027825 */ /* 0x001fca00078e0002 */
[----:B--2---:R-:W-:Y:S04]  /*0460*/  STG.E desc[UR6][R2.64], R4 ;  /* 0x0000000402007986 */ /* 0x004fe8000c101906 */
[----:B---3--:R-:W-:Y:S04]  /*0470*/  STG.E desc[UR6][R2.64+0x800], R5 ;  /* 0x0008000502007986 */ /* 0x008fe8000c101906 */
[----:B----4-:R-:W-:Y:S04]  /*0480*/  STG.E desc[UR6][R2.64+0x1800], R9 ;  /* 0x0018000902007986 */ /* 0x010fe8000c101906 */
[----:B-----5:R-:W-:Y:S04]  /*0490*/  STG.E desc[UR6][R2.64+0x2000], R17 ;  /* 0x0020001102007986 */ /* 0x020fe8000c101906 */
[----:B------:R-:W-:Y:S04]  /*04a0*/  STG.E desc[UR6][R2.64+0x2800], R19 ;  /* 0x0028001302007986 */ /* 0x000fe8000c101906 */
[----:B------:R-:W-:Y:S04]  /*04b0*/  STG.E desc[UR6][R2.64+0x3000], R11 ;  /* 0x0030000b02007986 */ /* 0x000fe8000c101906 */
[----:B------:R-:W-:Y:S04]  /*04c0*/  STG.E desc[UR6][R2.64+0x3800], R13 ;  /* 0x0038000d02007986 */ /* 0x000fe8000c101906 */
[----:B------:R-:W-:Y:S01]  /*04d0*/  STG.E desc[UR6][R2.64+0x1000], R6 ;  /* 0x0010000602007986 */ /* 0x000fe2000c101906 */
[----:B------:R-:W-:Y:S05]  /*04e0*/  EXIT ;  /* 0x000000000000794d */ /* 0x000fea0003800000 */
.L_x_3:
        /* <DEDUP_REMOVED lines=9> */
.L_x_7:


//--------------------- .nv.shared._Z31gather_kernel_kernel_16_16_32_4PiPfS0_ --------------------------
	.section	.nv.shared._Z31gather_kernel_kernel_16_16_32_4PiPfS0_,"aw",@nobits
	.sectionflags	@""
	.align	4
.nv.shared._Z31gather_kernel_kernel_16_16_32_4PiPfS0_:
	.zero		1536


//--------------------- .nv.shared.reserved.0     --------------------------
	.section	.nv.shared.reserved.0,"aw",@nobits
	.weak		__nv_reservedSMEM_offset_0_alias
	.size		__nv_reservedSMEM_offset_0_alias, 0, 64
	.other		__nv_reservedSMEM_offset_0_alias,@"STO_CUDA_RESERVED_SHARED STV_DEFAULT"
__nv_reservedSMEM_offset_0_alias:
	.zero		0
	.zero		64


//--------------------- .nv.shared._Z30gather_kernel_kernel_8_16_32_4PiPfS0_ --------------------------
	.section	.nv.shared._Z30gather_kernel_kernel_8_16_32_4PiPfS0_,"aw",@nobits
	.sectionflags	@""
	.align	4
.nv.shared._Z30gather_kernel_kernel_8_16_32_4PiPfS0_:
	.zero		2048


//--------------------- .nv.shared._Z30gather_kernel_kernel_4_16_32_4PiPfS0_ --------------------------
	.section	.nv.shared._Z30gather_kernel_kernel_4_16_32_4PiPfS0_,"aw",@nobits
	.sectionflags	@""
	.align	4
.nv.shared._Z30gather_kernel_kernel_4_16_32_4PiPfS0_:
	.zero		3072


//--------------------- .nv.shared._Z30gather_kernel_kernel_2_16_32_4PiPfS0_ --------------------------
	.section	.nv.shared._Z30gather_kernel_kernel_2_16_32_4PiPfS0_,"aw",@nobits
	.sectionflags	@""
	.align	4
.nv.shared._Z30gather_kernel_kernel_2_16_32_4PiPfS0_:
	.zero		5120


//--------------------- .nv.constant0._Z31gather_kernel_kernel_16_16_32_4PiPfS0_ --------------------------
	.section	.nv.constant0._Z31gather_kernel_kernel_16_16_32_4PiPfS0_,"a",@progbits
	.sectionflags	@""
	.align	4
.nv.constant0._Z31gather_kernel_kernel_16_16_32_4PiPfS0_:
	.zero		920


//--------------------- .nv.constant0._Z30gather_kernel_kernel_8_16_32_4PiPfS0_ --------------------------
	.section	.nv.constant0._Z30gather_kernel_kernel_8_16_32_4PiPfS0_,"a",@progbits
	.sectionflags	@""
	.align	4
.nv.constant0._Z30gather_kernel_kernel_8_16_32_4PiPfS0_:
	.zero		920


//--------------------- .nv.constant0._Z30gather_kernel_kernel_4_16_32_4PiPfS0_ --------------------------
	.section	.nv.constant0._Z30gather_kernel_kernel_4_16_32_4PiPfS0_,"a",@progbits
	.sectionflags	@""
	.align	4
.nv.constant0._Z30gather_kernel_kernel_4_16_32_4PiPfS0_:
	.zero		920


//--------------------- .nv.constant0._Z30gather_kernel_kernel_2_16_32_4PiPfS0_ --------------------------
	.section	.nv.constant0._Z30gather_kernel_kernel_2_16_32_4PiPfS0_,"a",@progbits
	.sectionflags	@""
	.align	4
.nv.constant0._Z30gather_kernel_kernel_2_16_32_4PiPfS0_:
	.zero		920


//--------------------- SYMBOLS --------------------------

	.type		.nv.reservedSmem.offset0,@object
	.size		.nv.reservedSmem.offset0,0x4
	.type		.nv.reservedSmem.cap,@object
	.size		.nv.reservedSmem.cap,0x4
